//
// Generated by NVIDIA NVVM Compiler
//
// Compiler Build ID: CL-36424714
// Cuda compilation tools, release 13.0, V13.0.88
// Based on NVVM 20.0.0
//

.version 9.0
.target sm_100
.address_size 64

	// .globl	sum

.visible .entry sum(
	.param .u32 sum_param_0,
	.param .u64 .ptr .align 1 sum_param_1,
	.param .u64 .ptr .align 1 sum_param_2,
	.param .u64 .ptr .align 1 sum_param_3
)
{
	.reg .pred 	%p<2>;
	.reg .b32 	%r<9>;
	.reg .b64 	%rd<11>;

	ld.param.u32 	%r2, [sum_param_0];
	ld.param.u64 	%rd1, [sum_param_1];
	ld.param.u64 	%rd2, [sum_param_2];
	ld.param.u64 	%rd3, [sum_param_3];
	mov.u32 	%r3, %ctaid.x;
	mov.u32 	%r4, %ntid.x;
	mov.u32 	%r5, %tid.x;
	mad.lo.s32 	%r1, %r3, %r4, %r5;
	setp.ge.s32 	%p1, %r1, %r2;
	@%p1 bra 	$L__BB0_2;
	cvta.to.global.u64 	%rd4, %rd1;
	cvta.to.global.u64 	%rd5, %rd2;
	cvta.to.global.u64 	%rd6, %rd3;
	mul.wide.s32 	%rd7, %r1, 4;
	add.s64 	%rd8, %rd4, %rd7;
	ld.global.u32 	%r6, [%rd8];
	add.s64 	%rd9, %rd5, %rd7;
	ld.global.u32 	%r7, [%rd9];
	add.s32 	%r8, %r7, %r6;
	add.s64 	%rd10, %rd6, %rd7;
	st.global.u32 	[%rd10], %r8;
$L__BB0_2:
	ret;

}


// ===== COMPILED SASS (sm_100) =====

	.target	sm_100

	.elftype	@"ET_EXEC"


//--------------------- .note.nv.tkinfo           --------------------------
	.section	.note.nv.tkinfo,"",@"SHT_NOTE"
	.sectionflags	@"SHF_NOTE_NV_TKINFO"
	.tkinfo
        /*0018*/ 	.word	0x00000002
        /*0030*/ 	.string	""
        /*0030*/ 	.string	"ptxas"
        /*0030*/ 	.string	"Cuda compilation tools, release 13.0, V13.0.88"
        /*0030*/ 	.string	"Build cuda_13.0.r13.0/compiler.36424714_0"
        /*0030*/ 	.string	"-arch sm_100 -m 64 "



//--------------------- .note.nv.cuinfo           --------------------------
	.section	.note.nv.cuinfo,"",@"SHT_NOTE"
	.sectionflags	@"SHF_NOTE_NV_CUINFO"
        /*0018*/ 	.short	0x0002
        /*001a*/ 	.short	0x0064
        /*001c*/ 	.short	0x0082
	.zero		2


//--------------------- .nv.info                  --------------------------
	.section	.nv.info,"",@"SHT_CUDA_INFO"
	.align	4


	//----- nvinfo : EIATTR_REGCOUNT
	.align		4
        /*0000*/ 	.byte	0x04, 0x2f
        /*0002*/ 	.short	(.L_1 - .L_0)
	.align		4
.L_0:
        /*0004*/ 	.word	index@(sum)
        /*0008*/ 	.word	0x0000000c


	//----- nvinfo : EIATTR_FRAME_SIZE
	.align		4
.L_1:
        /*000c*/ 	.byte	0x04, 0x11
        /*000e*/ 	.short	(.L_3 - .L_2)
	.align		4
.L_2:
        /*0010*/ 	.word	index@(sum)
        /*0014*/ 	.word	0x00000000


	//----- nvinfo : EIATTR_MIN_STACK_SIZE
	.align		4
.L_3:
        /*0018*/ 	.byte	0x04, 0x12
        /*001a*/ 	.short	(.L_5 - .L_4)
	.align		4
.L_4:
        /*001c*/ 	.word	index@(sum)
        /*0020*/ 	.word	0x00000000
.L_5:


//--------------------- .nv.compat                --------------------------
	.section	.nv.compat,"",@"SHT_CUDA_COMPAT_INFO"
	.align	4
        /*0000*/ 	.byte	0x02, 0x09, 0x00, 0x00, 0x02, 0x02, 0x01, 0x00, 0x02, 0x05, 0x05, 0x00, 0x03, 0x07, 0x01, 0x01
        /*0010*/ 	.byte	0x02, 0x03, 0x00, 0x00, 0x02, 0x06, 0x01, 0x00, 0x04, 0x0b, 0x08, 0x00, 0x09, 0x00, 0x00, 0x00
        /*0020*/ 	.byte	0x00, 0x00, 0x00, 0x00


//--------------------- .nv.info.sum              --------------------------
	.section	.nv.info.sum,"",@"SHT_CUDA_INFO"
	.sectionflags	@""
	.align	4


	//----- nvinfo : EIATTR_CUDA_API_VERSION
	.align		4
        /*0000*/ 	.byte	0x04, 0x37
        /*0002*/ 	.short	(.L_7 - .L_6)
.L_6:
        /*0004*/ 	.word	0x00000082


	//----- nvinfo : EIATTR_KPARAM_INFO
	.align		4
.L_7:
        /*0008*/ 	.byte	0x04, 0x17
        /*000a*/ 	.short	(.L_9 - .L_8)
.L_8:
        /*000c*/ 	.word	0x00000000
        /*0010*/ 	.short	0x0003
        /*0012*/ 	.short	0x0018
        /*0014*/ 	.byte	0x00, 0xf5, 0x21, 0x00


	//----- nvinfo : EIATTR_KPARAM_INFO
	.align		4
.L_9:
        /*0018*/ 	.byte	0x04, 0x17
        /*001a*/ 	.short	(.L_11 - .L_10)
.L_10:
        /*001c*/ 	.word	0x00000000
        /*0020*/ 	.short	0x0002
        /*0022*/ 	.short	0x0010
        /*0024*/ 	.byte	0x00, 0xf5, 0x21, 0x00


	//----- nvinfo : EIATTR_KPARAM_INFO
	.align		4
.L_11:
        /*0028*/ 	.byte	0x04, 0x17
        /*002a*/ 	.short	(.L_13 - .L_12)
.L_12:
        /*002c*/ 	.word	0x00000000
        /*0030*/ 	.short	0x0001
        /*0032*/ 	.short	0x0008
        /*0034*/ 	.byte	0x00, 0xf5, 0x21, 0x00


	//----- nvinfo : EIATTR_KPARAM_INFO
	.align		4
.L_13:
        /*0038*/ 	.byte	0x04, 0x17
        /*003a*/ 	.short	(.L_15 - .L_14)
.L_14:
        /*003c*/ 	.word	0x00000000
        /*0040*/ 	.short	0x0000
        /*0042*/ 	.short	0x0000
        /*0044*/ 	.byte	0x00, 0xf0, 0x11, 0x00


	//----- nvinfo : EIATTR_SPARSE_MMA_MASK
	.align		4
.L_15:
        /*0048*/ 	.byte	0x03, 0x50
        /*004a*/ 	.short	0x0000


	//----- nvinfo : EIATTR_MAXREG_COUNT
	.align		4
        /*004c*/ 	.byte	0x03, 0x1b
        /*004e*/ 	.short	0x00ff


	//----- nvinfo : EIATTR_MERCURY_ISA_VERSION
	.align		4
        /*0050*/ 	.byte	0x03, 0x5f
        /*0052*/ 	.short	0x0101


	//----- nvinfo : EIATTR_VRC_CTA_INIT_COUNT
	.align		4
        /*0054*/ 	.byte	0x02, 0x4a
	.zero		1
	.zero		1


	//----- nvinfo : EIATTR_EXIT_INSTR_OFFSETS
	.align		4
        /*0058*/ 	.byte	0x04, 0x1c
        /*005a*/ 	.short	(.L_17 - .L_16)


	//   ....[0]....
.L_16:
        /*005c*/ 	.word	0x00000070


	//   ....[1]....
        /*0060*/ 	.word	0x00000130


	//----- nvinfo : EIATTR_CBANK_PARAM_SIZE
	.align		4
.L_17:
        /*0064*/ 	.byte	0x03, 0x19
        /*0066*/ 	.short	0x0020


	//----- nvinfo : EIATTR_PARAM_CBANK
	.align		4
        /*0068*/ 	.byte	0x04, 0x0a
        /*006a*/ 	.short	(.L_19 - .L_18)
	.align		4
.L_18:
        /*006c*/ 	.word	index@(.nv.constant0.sum)
        /*0070*/ 	.short	0x0380
        /*0072*/ 	.short	0x0020


	//----- nvinfo : EIATTR_SW_WAR
	.align		4
.L_19:
        /*0074*/ 	.byte	0x04, 0x36
        /*0076*/ 	.short	(.L_21 - .L_20)
.L_20:
        /*0078*/ 	.word	0x00000008
.L_21:


//--------------------- .nv.callgraph             --------------------------
	.section	.nv.callgraph,"",@"SHT_CUDA_CALLGRAPH"
	.align	4
	.sectionentsize	8
	.align		4
        /*0000*/ 	.word	0x00000000
	.align		4
        /*0004*/ 	.word	0xffffffff
	.align		4
        /*0008*/ 	.word	0x00000000
	.align		4
        /*000c*/ 	.word	0xfffffffe
	.align		4
        /*0010*/ 	.word	0x00000000
	.align		4
        /*0014*/ 	.word	0xfffffffd
	.align		4
        /*0018*/ 	.word	0x00000000
	.align		4
        /*001c*/ 	.word	0xfffffffc


//--------------------- .text.sum                 --------------------------
	.section	.text.sum,"ax",@progbits
	.align	128
        .global         sum
        .type           sum,@function
        .size           sum,(.L_x_1 - sum)
        .other          sum,@"STO_CUDA_ENTRY STV_DEFAULT"
sum:
.text.sum:
[----:B------:R-:W-:Y:S01]  /*0000*/  LDC R1, c[0x0][0x37c] ;  /* 0x0000df00ff017b82 */ /* 0x000fe20000000800 */
[----:B------:R-:W0:Y:S07]  /*0010*/  S2R R0, SR_TID.X ;  /* 0x0000000000007919 */ /* 0x000e2e0000002100 */
[----:B------:R-:W0:Y:S01]  /*0020*/  S2UR UR4, SR_CTAID.X ;  /* 0x00000000000479c3 */ /* 0x000e220000002500 */
[----:B------:R-:W1:Y:S07]  /*0030*/  LDCU UR5, c[0x0][0x380] ;  /* 0x00007000ff0577ac */ /* 0x000e6e0008000800 */
[----:B------:R-:W0:Y:S02]  /*0040*/  LDC R9, c[0x0][0x360] ;  /* 0x0000d800ff097b82 */ /* 0x000e240000000800 */
[----:B0-----:R-:W-:-:S05]  /*0050*/  IMAD R9, R9, UR4, R0 ;  /* 0x0000000409097c24 */ /* 0x001fca000f8e0200 */
[----:B-1----:R-:W-:-:S13]  /*0060*/  ISETP.GE.AND P0, PT, R9, UR5, PT ;  /* 0x0000000509007c0c */ /* 0x002fda000bf06270 */
[----:B------:R-:W-:Y:S05]  /*0070*/  @P0 EXIT ;  /* 0x000000000000094d */ /* 0x000fea0003800000 */
[----:B------:R-:W0:Y:S01]  /*0080*/  LDC.64 R2, c[0x0][0x388] ;  /* 0x0000e200ff027b82 */ /* 0x000e220000000a00 */
[----:B------:R-:W1:Y:S07]  /*0090*/  LDCU.64 UR4, c[0x0][0x358] ;  /* 0x00006b00ff0477ac */ /* 0x000e6e0008000a00 */
[----:B------:R-:W2:Y:S08]  /*00a0*/  LDC.64 R4, c[0x0][0x390] ;  /* 0x0000e400ff047b82 */ /* 0x000eb00000000a00 */
[----:B------:R-:W3:Y:S01]  /*00b0*/  LDC.64 R6, c[0x0][0x398] ;  /* 0x0000e600ff067b82 */ /* 0x000ee20000000a00 */
[----:B0-----:R-:W-:-:S06]  /*00c0*/  IMAD.WIDE R2, R9, 0x4, R2 ;  /* 0x0000000409027825 */ /* 0x001fcc00078e0202 */
[----:B-1----:R-:W4:Y:S01]  /*00d0*/  LDG.E R2, desc[UR4][R2.64] ;  /* 0x0000000402027981 */ /* 0x002f22000c1e1900 */
[----:B--2---:R-:W-:-:S06]  /*00e0*/  IMAD.WIDE R4, R9, 0x4, R4 ;  /* 0x0000000409047825 */ /* 0x004fcc00078e0204 */
[----:B------:R-:W4:Y:S01]  /*00f0*/  LDG.E R5, desc[UR4][R4.64] ;  /* 0x0000000404057981 */ /* 0x000f22000c1e1900 */
[----:B---3--:R-:W-:Y:S01]  /*0100*/  IMAD.WIDE R6, R9, 0x4, R6 ;  /* 0x0000000409067825 */ /* 0x008fe200078e0206 */
[----:B----4-:R-:W-:-:S05]  /*0110*/  IADD3 R9, PT, PT, R2, R5, RZ ;  /* 0x0000000502097210 */ /* 0x010fca0007ffe0ff */
[----:B------:R-:W-:Y:S01]  /*0120*/  STG.E desc[UR4][R6.64], R9 ;  /* 0x0000000906007986 */ /* 0x000fe2000c101904 */
[----:B------:R-:W-:Y:S05]  /*0130*/  EXIT ;  /* 0x000000000000794d */ /* 0x000fea0003800000 */
.L_x_0:
[----:B------:R-:W-:-:S00]  /*0140*/  BRA `(.L_x_0) ;  /* 0xfffffffc00fc7947 */ /* 0x000fc0000383ffff */
[----:B------:R-:W-:-:S00]  /*0150*/  NOP ;  /* 0x0000000000007918 */ /* 0x000fc00000000000 */
        /* <DEDUP_REMOVED lines=10> */
.L_x_1:


//--------------------- .nv.shared.reserved.0     --------------------------
	.section	.nv.shared.reserved.0,"aw",@nobits
	.weak		__nv_reservedSMEM_offset_0_alias
	.size		__nv_reservedSMEM_offset_0_alias, 0, 64
	.other		__nv_reservedSMEM_offset_0_alias,@"STO_CUDA_RESERVED_SHARED STV_DEFAULT"
__nv_reservedSMEM_offset_0_alias:
	.zero		0
	.zero		64


//--------------------- .nv.constant0.sum         --------------------------
	.section	.nv.constant0.sum,"a",@progbits
	.sectionflags	@""
	.align	4
.nv.constant0.sum:
	.zero		928


//--------------------- SYMBOLS --------------------------

	.type		.nv.reservedSmem.offset0,@object
	.size		.nv.reservedSmem.offset0,0x4
